	.headerflags	@"EF_CUDA_TEXMODE_UNIFIED EF_CUDA_64BIT_ADDRESS EF_CUDA_ACCELERATORS EF_CUDA_SM90 EF_CUDA_VIRTUAL_SM(EF_CUDA_SM90)"
	.elftype	@"ET_EXEC"


//--------------------- .nv.info                  --------------------------
	.section	.nv.info,"",@"SHT_CUDA_INFO"
	.align	4


	//----- nvinfo : EIATTR_REGCOUNT
	.align		4
        /*0000*/ 	.byte	0x04, 0x2f
        /*0002*/ 	.short	(.L_1 - .L_0)
	.align		4
.L_0:
        /*0004*/ 	.word	index@(triton_poi_fused_addmm_relu_1)
        /*0008*/ 	.word	0x0000000c


	//----- nvinfo : EIATTR_MIN_STACK_SIZE
	.align		4
.L_1:
        /*000c*/ 	.byte	0x04, 0x12
        /*000e*/ 	.short	(.L_3 - .L_2)
	.align		4
.L_2:
        /*0010*/ 	.word	index@(triton_poi_fused_addmm_relu_1)
        /*0014*/ 	.word	0x00000000


	//----- nvinfo : EIATTR_FRAME_SIZE
	.align		4
.L_3:
        /*0018*/ 	.byte	0x04, 0x11
        /*001a*/ 	.short	(.L_5 - .L_4)
	.align		4
.L_4:
        /*001c*/ 	.word	index@(triton_poi_fused_addmm_relu_1)
        /*0020*/ 	.word	0x00000000


	//----- nvinfo : EIATTR_MIN_STACK_SIZE
	.align		4
.L_5:
        /*0024*/ 	.byte	0x04, 0x12
        /*0026*/ 	.short	(.L_7 - .L_6)
	.align		4
.L_6:
        /*0028*/ 	.word	index@(triton_poi_fused_addmm_relu_1)
        /*002c*/ 	.word	0x00000000
.L_7:


//--------------------- .nv.info.triton_poi_fused_addmm_relu_1 --------------------------
	.section	.nv.info.triton_poi_fused_addmm_relu_1,"",@"SHT_CUDA_INFO"
	.sectionflags	@""
	.align	4


	//----- nvinfo : EIATTR_CUDA_API_VERSION
	.align		4
        /*0000*/ 	.byte	0x04, 0x37
        /*0002*/ 	.short	(.L_9 - .L_8)
.L_8:
        /*0004*/ 	.word	0x0000007c


	//----- nvinfo : EIATTR_KPARAM_INFO
	.align		4
.L_9:
        /*0008*/ 	.byte	0x04, 0x17
        /*000a*/ 	.short	(.L_11 - .L_10)
.L_10:
        /*000c*/ 	.word	0x00000000
        /*0010*/ 	.short	0x0002
        /*0012*/ 	.short	0x0010
        /*0014*/ 	.byte	0x00, 0xf0, 0x11, 0x00


	//----- nvinfo : EIATTR_KPARAM_INFO
	.align		4
.L_11:
        /*0018*/ 	.byte	0x04, 0x17
        /*001a*/ 	.short	(.L_13 - .L_12)
.L_12:
        /*001c*/ 	.word	0x00000000
        /*0020*/ 	.short	0x0001
        /*0022*/ 	.short	0x0008
        /*0024*/ 	.byte	0x00, 0xf4, 0x21, 0x00


	//----- nvinfo : EIATTR_KPARAM_INFO
	.align		4
.L_13:
        /*0028*/ 	.byte	0x04, 0x17
        /*002a*/ 	.short	(.L_15 - .L_14)
.L_14:
        /*002c*/ 	.word	0x00000000
        /*0030*/ 	.short	0x0000
        /*0032*/ 	.short	0x0000
        /*0034*/ 	.byte	0x00, 0xf4, 0x21, 0x00


	//----- nvinfo : EIATTR_SPARSE_MMA_MASK
	.align		4
.L_15:
        /*0038*/ 	.byte	0x03, 0x50
        /*003a*/ 	.short	0x0000


	//----- nvinfo : EIATTR_MAXREG_COUNT
	.align		4
        /*003c*/ 	.byte	0x03, 0x1b
        /*003e*/ 	.short	0x00ff


	//----- nvinfo : EIATTR_EXIT_INSTR_OFFSETS
	.align		4
        /*0040*/ 	.byte	0x04, 0x1c
        /*0042*/ 	.short	(.L_17 - .L_16)


	//   ....[0]....
.L_16:
        /*0044*/ 	.word	0x00000170


	//   ....[1]....
        /*0048*/ 	.word	0x00000190


	//----- nvinfo : EIATTR_REQNTID
	.align		4
.L_17:
        /*004c*/ 	.byte	0x04, 0x10
        /*004e*/ 	.short	(.L_19 - .L_18)
.L_18:
        /*0050*/ 	.word	0x00000080
        /*0054*/ 	.word	0x00000001
        /*0058*/ 	.word	0x00000001


	//----- nvinfo : EIATTR_CBANK_PARAM_SIZE
	.align		4
.L_19:
        /*005c*/ 	.byte	0x03, 0x19
        /*005e*/ 	.short	0x0014


	//----- nvinfo : EIATTR_PARAM_CBANK
	.align		4
        /*0060*/ 	.byte	0x04, 0x0a
        /*0062*/ 	.short	(.L_21 - .L_20)
	.align		4
.L_20:
        /*0064*/ 	.word	index@(.nv.constant0.triton_poi_fused_addmm_relu_1)
        /*0068*/ 	.short	0x0210
        /*006a*/ 	.short	0x0014


	//----- nvinfo : EIATTR_SW_WAR
	.align		4
.L_21:
        /*006c*/ 	.byte	0x04, 0x36
        /*006e*/ 	.short	(.L_23 - .L_22)
.L_22:
        /*0070*/ 	.word	0x00000008
.L_23:


//--------------------- .nv.callgraph             --------------------------
	.section	.nv.callgraph,"",@"SHT_CUDA_CALLGRAPH"
	.align	4
	.sectionentsize	8
	.align		4
        /*0000*/ 	.word	0x00000000
	.align		4
        /*0004*/ 	.word	0xffffffff
	.align		4
        /*0008*/ 	.word	0x00000000
	.align		4
        /*000c*/ 	.word	0xfffffffe
	.align		4
        /*0010*/ 	.word	0x00000000
	.align		4
        /*0014*/ 	.word	0xfffffffd
	.align		4
        /*0018*/ 	.word	0x00000000
	.align		4
        /*001c*/ 	.word	0xfffffffc


//--------------------- .text.triton_poi_fused_addmm_relu_1 --------------------------
	.section	.text.triton_poi_fused_addmm_relu_1,"ax",@progbits
	.align	128
        .global         triton_poi_fused_addmm_relu_1
        .type           triton_poi_fused_addmm_relu_1,@function
        .size           triton_poi_fused_addmm_relu_1,(.L_x_1 - triton_poi_fused_addmm_relu_1)
        .other          triton_poi_fused_addmm_relu_1,@"STO_CUDA_ENTRY STV_DEFAULT"
triton_poi_fused_addmm_relu_1:
.text.triton_poi_fused_addmm_relu_1:
[----:B------:R-:W0:Y:S02]  /*0000*/  LDC R1, c[0x0][0x28] ;  /* 0x00000a00ff017b82 */ /* 0x000e240000000800 */
[----:B------:R-:W1:Y:S01]  /*0010*/  S2R R0, SR_TID.X ;  /* 0x0000000000007919 */ /* 0x000e620000002100 */
[----:B------:R-:W2:Y:S01]  /*0020*/  LDC.64 R2, c[0x0][0x210] ;  /* 0x00008400ff027b82 */ /* 0x000ea20000000a00 */
[----:B------:R-:W-:Y:S01]  /*0030*/  ULDC.64 UR4, c[0x0][0x208] ;  /* 0x0000820000047ab9 */ /* 0x000fe20000000a00 */
[----:B------:R-:W3:Y:S06]  /*0040*/  S2R R7, SR_CTAID.X ;  /* 0x0000000000077919 */ /* 0x000eec0000002500 */
[----:B------:R-:W4:Y:S01]  /*0050*/  LDC.64 R4, c[0x0][0x218] ;  /* 0x00008600ff047b82 */ /* 0x000f220000000a00 */
[----:B-1----:R-:W-:-:S02]  /*0060*/  LOP3.LUT R0, R0, 0x7f, RZ, 0xc0, !PT ;  /* 0x0000007f00007812 */ /* 0x002fc400078ec0ff */
[----:B---3--:R-:W-:-:S03]  /*0070*/  SHF.R.S32.HI R6, RZ, 0x18, R7 ;  /* 0x00000018ff067819 */ /* 0x008fc60000011407 */
[----:B------:R-:W-:Y:S01]  /*0080*/  IMAD R7, R7, 0x80, R0 ;  /* 0x0000008007077824 */ /* 0x000fe200078e0200 */
[----:B------:R-:W-:-:S03]  /*0090*/  SGXT R0, R6, 0x1 ;  /* 0x000000010600781a */ /* 0x000fc60000000200 */
[C---:B--2---:R-:W-:Y:S01]  /*00a0*/  IMAD.WIDE R2, R7.reuse, 0x4, R2 ;  /* 0x0000000407027825 */ /* 0x044fe200078e0202 */
[----:B------:R-:W-:Y:S02]  /*00b0*/  ISETP.GE.AND P1, PT, R7, 0x100, PT ;  /* 0x000001000700780c */ /* 0x000fe40003f26270 */
[----:B------:R-:W-:-:S04]  /*00c0*/  LEA.HI R0, R0, R7, RZ, 0x6 ;  /* 0x0000000700007211 */ /* 0x000fc800078f30ff */
[----:B------:R-:W-:-:S05]  /*00d0*/  LOP3.LUT R0, R0, 0xffffffc0, RZ, 0xc0, !PT ;  /* 0xffffffc000007812 */ /* 0x000fca00078ec0ff */
[----:B------:R-:W-:Y:S02]  /*00e0*/  IMAD.IADD R9, R7, 0x1, -R0 ;  /* 0x0000000107097824 */ /* 0x000fe400078e0a00 */
[----:B------:R-:W-:Y:S02]  /*00f0*/  IMAD.MOV.U32 R0, RZ, RZ, RZ ;  /* 0x000000ffff007224 */ /* 0x000fe400078e00ff */
[----:B------:R-:W-:Y:S02]  /*0100*/  IMAD.MOV.U32 R7, RZ, RZ, RZ ;  /* 0x000000ffff077224 */ /* 0x000fe400078e00ff */
[----:B----4-:R-:W-:Y:S02]  /*0110*/  IMAD.WIDE R4, R9, 0x4, R4 ;  /* 0x0000000409047825 */ /* 0x010fe400078e0204 */
[----:B------:R-:W2:Y:S04]  /*0120*/  @!P1 LDG.E R0, desc[UR4][R2.64] ;  /* 0x0000000402009981 */ /* 0x000ea8000c1e1900 */
[----:B------:R-:W2:Y:S02]  /*0130*/  @!P1 LDG.E.EL R7, desc[UR4][R4.64] ;  /* 0x0000000404079981 */ /* 0x000ea4000c2e1900 */
[----:B--2---:R-:W-:Y:S01]  /*0140*/  FADD R6, R7, R0 ;  /* 0x0000000007067221 */ /* 0x004fe20000000000 */
[----:B------:R-:W-:-:S04]  /*0150*/  FSETP.GEU.AND P0, PT, R0, -R7, PT ;  /* 0x800000070000720b */ /* 0x000fc80003f0e000 */
[----:B------:R-:W-:Y:S01]  /*0160*/  FSEL R7, R6, RZ, P0 ;  /* 0x000000ff06077208 */ /* 0x000fe20000000000 */
[----:B------:R-:W-:Y:S08]  /*0170*/  @P1 EXIT ;  /* 0x000000000000194d */ /* 0x000ff00003800000 */
[----:B------:R-:W-:Y:S01]  /*0180*/  STG.E desc[UR4][R2.64], R7 ;  /* 0x0000000702007986 */ /* 0x000fe2000c101904 */
[----:B------:R-:W-:Y:S05]  /*0190*/  EXIT ;  /* 0x000000000000794d */ /* 0x000fea0003800000 */
.L_x_0:
[----:B------:R-:W-:-:S00]  /*01a0*/  BRA `(.L_x_0) ;  /* 0xfffffffc00fc7947 */ /* 0x000fc0000383ffff */
[----:B------:R-:W-:-:S00]  /*01b0*/  NOP ;  /* 0x0000000000007918 */ /* 0x000fc00000000000 */
        /* <DEDUP_REMOVED lines=12> */
.L_x_1:


//--------------------- .nv.constant0.triton_poi_fused_addmm_relu_1 --------------------------
	.section	.nv.constant0.triton_poi_fused_addmm_relu_1,"a",@progbits
	.sectionflags	@""
	.align	4
.nv.constant0.triton_poi_fused_addmm_relu_1:
	.zero		548
